	.headerflags	@"EF_CUDA_TEXMODE_UNIFIED EF_CUDA_64BIT_ADDRESS EF_CUDA_ACCELERATORS EF_CUDA_SM90 EF_CUDA_VIRTUAL_SM(EF_CUDA_SM90)"
	.elftype	@"ET_EXEC"


//--------------------- .nv.info                  --------------------------
	.section	.nv.info,"",@"SHT_CUDA_INFO"
	.align	4


	//----- nvinfo : EIATTR_REGCOUNT
	.align		4
        /*0000*/ 	.byte	0x04, 0x2f
        /*0002*/ 	.short	(.L_1 - .L_0)
	.align		4
.L_0:
        /*0004*/ 	.word	index@(triton_per_fused__log_softmax_convolution_27)
        /*0008*/ 	.word	0x0000000f


	//----- nvinfo : EIATTR_MIN_STACK_SIZE
	.align		4
.L_1:
        /*000c*/ 	.byte	0x04, 0x12
        /*000e*/ 	.short	(.L_3 - .L_2)
	.align		4
.L_2:
        /*0010*/ 	.word	index@(triton_per_fused__log_softmax_convolution_27)
        /*0014*/ 	.word	0x00000000


	//----- nvinfo : EIATTR_FRAME_SIZE
	.align		4
.L_3:
        /*0018*/ 	.byte	0x04, 0x11
        /*001a*/ 	.short	(.L_5 - .L_4)
	.align		4
.L_4:
        /*001c*/ 	.word	index@(triton_per_fused__log_softmax_convolution_27)
        /*0020*/ 	.word	0x00000000


	//----- nvinfo : EIATTR_MIN_STACK_SIZE
	.align		4
.L_5:
        /*0024*/ 	.byte	0x04, 0x12
        /*0026*/ 	.short	(.L_7 - .L_6)
	.align		4
.L_6:
        /*0028*/ 	.word	index@(triton_per_fused__log_softmax_convolution_27)
        /*002c*/ 	.word	0x00000000
.L_7:


//--------------------- .nv.info.triton_per_fused__log_softmax_convolution_27 --------------------------
	.section	.nv.info.triton_per_fused__log_softmax_convolution_27,"",@"SHT_CUDA_INFO"
	.sectionflags	@""
	.align	4


	//----- nvinfo : EIATTR_CUDA_API_VERSION
	.align		4
        /*0000*/ 	.byte	0x04, 0x37
        /*0002*/ 	.short	(.L_9 - .L_8)
.L_8:
        /*0004*/ 	.word	0x0000007c


	//----- nvinfo : EIATTR_KPARAM_INFO
	.align		4
.L_9:
        /*0008*/ 	.byte	0x04, 0x17
        /*000a*/ 	.short	(.L_11 - .L_10)
.L_10:
        /*000c*/ 	.word	0x00000000
        /*0010*/ 	.short	0x0005
        /*0012*/ 	.short	0x0024
        /*0014*/ 	.byte	0x00, 0xf0, 0x11, 0x00


	//----- nvinfo : EIATTR_KPARAM_INFO
	.align		4
.L_11:
        /*0018*/ 	.byte	0x04, 0x17
        /*001a*/ 	.short	(.L_13 - .L_12)
.L_12:
        /*001c*/ 	.word	0x00000000
        /*0020*/ 	.short	0x0004
        /*0022*/ 	.short	0x0020
        /*0024*/ 	.byte	0x00, 0xf0, 0x11, 0x00


	//----- nvinfo : EIATTR_KPARAM_INFO
	.align		4
.L_13:
        /*0028*/ 	.byte	0x04, 0x17
        /*002a*/ 	.short	(.L_15 - .L_14)
.L_14:
        /*002c*/ 	.word	0x00000000
        /*0030*/ 	.short	0x0003
        /*0032*/ 	.short	0x0018
        /*0034*/ 	.byte	0x00, 0xf4, 0x21, 0x00


	//----- nvinfo : EIATTR_KPARAM_INFO
	.align		4
.L_15:
        /*0038*/ 	.byte	0x04, 0x17
        /*003a*/ 	.short	(.L_17 - .L_16)
.L_16:
        /*003c*/ 	.word	0x00000000
        /*0040*/ 	.short	0x0002
        /*0042*/ 	.short	0x0010
        /*0044*/ 	.byte	0x00, 0xf4, 0x21, 0x00


	//----- nvinfo : EIATTR_KPARAM_INFO
	.align		4
.L_17:
        /*0048*/ 	.byte	0x04, 0x17
        /*004a*/ 	.short	(.L_19 - .L_18)
.L_18:
        /*004c*/ 	.word	0x00000000
        /*0050*/ 	.short	0x0001
        /*0052*/ 	.short	0x0008
        /*0054*/ 	.byte	0x00, 0xf4, 0x21, 0x00


	//----- nvinfo : EIATTR_KPARAM_INFO
	.align		4
.L_19:
        /*0058*/ 	.byte	0x04, 0x17
        /*005a*/ 	.short	(.L_21 - .L_20)
.L_20:
        /*005c*/ 	.word	0x00000000
        /*0060*/ 	.short	0x0000
        /*0062*/ 	.short	0x0000
        /*0064*/ 	.byte	0x00, 0xf4, 0x21, 0x00


	//----- nvinfo : EIATTR_SPARSE_MMA_MASK
	.align		4
.L_21:
        /*0068*/ 	.byte	0x03, 0x50
        /*006a*/ 	.short	0x0000


	//----- nvinfo : EIATTR_MAXREG_COUNT
	.align		4
        /*006c*/ 	.byte	0x03, 0x1b
        /*006e*/ 	.short	0x00ff


	//----- nvinfo : EIATTR_COOP_GROUP_MASK_REGIDS
	.align		4
        /*0070*/ 	.byte	0x04, 0x29
        /*0072*/ 	.short	(.L_23 - .L_22)


	//   ....[0]....
.L_22:
        /*0074*/ 	.word	0xffffffff


	//   ....[1]....
        /*0078*/ 	.word	0xffffffff


	//   ....[2]....
        /*007c*/ 	.word	0xffffffff


	//   ....[3]....
        /*0080*/ 	.word	0xffffffff


	//   ....[4]....
        /*0084*/ 	.word	0xffffffff


	//   ....[5]....
        /*0088*/ 	.word	0xffffffff


	//   ....[6]....
        /*008c*/ 	.word	0xffffffff


	//   ....[7]....
        /*0090*/ 	.word	0xffffffff


	//----- nvinfo : EIATTR_COOP_GROUP_INSTR_OFFSETS
	.align		4
.L_23:
        /*0094*/ 	.byte	0x04, 0x28
        /*0096*/ 	.short	(.L_25 - .L_24)


	//   ....[0]....
.L_24:
        /*0098*/ 	.word	0x00000190


	//   ....[1]....
        /*009c*/ 	.word	0x000001d0


	//   ....[2]....
        /*00a0*/ 	.word	0x00000210


	//   ....[3]....
        /*00a4*/ 	.word	0x00000250


	//   ....[4]....
        /*00a8*/ 	.word	0x00000300


	//   ....[5]....
        /*00ac*/ 	.word	0x00000320


	//   ....[6]....
        /*00b0*/ 	.word	0x00000350


	//   ....[7]....
        /*00b4*/ 	.word	0x000003a0


	//----- nvinfo : EIATTR_EXIT_INSTR_OFFSETS
	.align		4
.L_25:
        /*00b8*/ 	.byte	0x04, 0x1c
        /*00ba*/ 	.short	(.L_27 - .L_26)


	//   ....[0]....
.L_26:
        /*00bc*/ 	.word	0x000003d0


	//   ....[1]....
        /*00c0*/ 	.word	0x000003f0


	//----- nvinfo : EIATTR_REQNTID
	.align		4
.L_27:
        /*00c4*/ 	.byte	0x04, 0x10
        /*00c6*/ 	.short	(.L_29 - .L_28)
.L_28:
        /*00c8*/ 	.word	0x00000040
        /*00cc*/ 	.word	0x00000001
        /*00d0*/ 	.word	0x00000001


	//----- nvinfo : EIATTR_CBANK_PARAM_SIZE
	.align		4
.L_29:
        /*00d4*/ 	.byte	0x03, 0x19
        /*00d6*/ 	.short	0x0028


	//----- nvinfo : EIATTR_PARAM_CBANK
	.align		4
        /*00d8*/ 	.byte	0x04, 0x0a
        /*00da*/ 	.short	(.L_31 - .L_30)
	.align		4
.L_30:
        /*00dc*/ 	.word	index@(.nv.constant0.triton_per_fused__log_softmax_convolution_27)
        /*00e0*/ 	.short	0x0210
        /*00e2*/ 	.short	0x0028


	//----- nvinfo : EIATTR_SW_WAR
	.align		4
.L_31:
        /*00e4*/ 	.byte	0x04, 0x36
        /*00e6*/ 	.short	(.L_33 - .L_32)
.L_32:
        /*00e8*/ 	.word	0x00000008
.L_33:


//--------------------- .nv.callgraph             --------------------------
	.section	.nv.callgraph,"",@"SHT_CUDA_CALLGRAPH"
	.align	4
	.sectionentsize	8
	.align		4
        /*0000*/ 	.word	0x00000000
	.align		4
        /*0004*/ 	.word	0xffffffff
	.align		4
        /*0008*/ 	.word	0x00000000
	.align		4
        /*000c*/ 	.word	0xfffffffe
	.align		4
        /*0010*/ 	.word	0x00000000
	.align		4
        /*0014*/ 	.word	0xfffffffd
	.align		4
        /*0018*/ 	.word	0x00000000
	.align		4
        /*001c*/ 	.word	0xfffffffc


//--------------------- .text.triton_per_fused__log_softmax_convolution_27 --------------------------
	.section	.text.triton_per_fused__log_softmax_convolution_27,"ax",@progbits
	.align	128
        .global         triton_per_fused__log_softmax_convolution_27
        .type           triton_per_fused__log_softmax_convolution_27,@function
        .size           triton_per_fused__log_softmax_convolution_27,(.L_x_1 - triton_per_fused__log_softmax_convolution_27)
        .other          triton_per_fused__log_softmax_convolution_27,@"STO_CUDA_ENTRY STV_DEFAULT"
triton_per_fused__log_softmax_convolution_27:
.text.triton_per_fused__log_softmax_convolution_27:
[----:B------:R-:W0:Y:S02]  /*0000*/  LDC R1, c[0x0][0x28] ;  /* 0x00000a00ff017b82 */ /* 0x000e240000000800 */
[----:B------:R-:W1:Y:S01]  /*0010*/  S2R R0, SR_CTAID.X ;  /* 0x0000000000007919 */ /* 0x000e620000002500 */
[----:B------:R-:W2:Y:S01]  /*0020*/  LDC.64 R4, c[0x0][0x218] ;  /* 0x00008600ff047b82 */ /* 0x000ea20000000a00 */
[----:B------:R-:W-:Y:S01]  /*0030*/  ULDC.64 UR4, c[0x0][0x208] ;  /* 0x0000820000047ab9 */ /* 0x000fe20000000a00 */
[----:B------:R-:W3:Y:S06]  /*0040*/  S2R R10, SR_TID.X ;  /* 0x00000000000a7919 */ /* 0x000eec0000002100 */
[----:B------:R-:W4:Y:S01]  /*0050*/  LDC.64 R2, c[0x0][0x210] ;  /* 0x00008400ff027b82 */ /* 0x000f220000000a00 */
[----:B-1----:R-:W-:-:S04]  /*0060*/  SHF.R.S32.HI R7, RZ, 0x1f, R0 ;  /* 0x0000001fff077819 */ /* 0x002fc80000011400 */
[----:B------:R-:W-:Y:S02]  /*0070*/  LEA.HI R6, R7, R0, RZ, 0xc ;  /* 0x0000000007067211 */ /* 0x000fe400078f60ff */
[----:B---3--:R-:W-:Y:S02]  /*0080*/  LOP3.LUT R7, R10, 0xf, RZ, 0xc0, !PT ;  /* 0x0000000f0a077812 */ /* 0x008fe400078ec0ff */
[----:B------:R-:W-:Y:S02]  /*0090*/  LOP3.LUT R9, R6, 0xfffff000, RZ, 0xc0, !PT ;  /* 0xfffff00006097812 */ /* 0x000fe400078ec0ff */
[----:B------:R-:W-:Y:S01]  /*00a0*/  SHF.R.S32.HI R6, RZ, 0xc, R6 ;  /* 0x0000000cff067819 */ /* 0x000fe20000011406 */
[C---:B--2---:R-:W-:Y:S01]  /*00b0*/  IMAD.WIDE.U32 R4, R7.reuse, 0x4, R4 ;  /* 0x0000000407047825 */ /* 0x044fe200078e0004 */
[----:B------:R-:W-:-:S03]  /*00c0*/  ISETP.GE.U32.AND P0, PT, R7, 0xc, PT ;  /* 0x0000000c0700780c */ /* 0x000fc60003f06070 */
[----:B------:R-:W-:-:S04]  /*00d0*/  IMAD.IADD R8, R0, 0x1, -R9 ;  /* 0x0000000100087824 */ /* 0x000fc800078e0a09 */
[----:B------:R-:W-:-:S04]  /*00e0*/  IMAD R9, R7, 0x1000, R8 ;  /* 0x0000100007097824 */ /* 0x000fc800078e0208 */
[----:B------:R-:W-:Y:S01]  /*00f0*/  IMAD R9, R6, 0xc000, R9 ;  /* 0x0000c00006097824 */ /* 0x000fe200078e0209 */
[----:B------:R-:W-:-:S03]  /*0100*/  CS2R R6, SRZ ;  /* 0x0000000000067805 */ /* 0x000fc6000001ff00 */
[----:B----4-:R-:W-:-:S03]  /*0110*/  IMAD.WIDE R2, R9, 0x4, R2 ;  /* 0x0000000409027825 */ /* 0x010fc600078e0202 */
[----:B------:R-:W2:Y:S04]  /*0120*/  @!P0 LDG.E.EL R7, desc[UR4][R4.64] ;  /* 0x0000000404078981 */ /* 0x000ea8000c2e1900 */
[----:B------:R-:W3:Y:S01]  /*0130*/  @!P0 LDG.E R6, desc[UR4][R2.64] ;  /* 0x0000000402068981 */ /* 0x000ee2000c1e1900 */
[----:B--2---:R-:W-:Y:S02]  /*0140*/  SEL R7, R7, RZ, !P0 ;  /* 0x000000ff07077207 */ /* 0x004fe40004000000 */
[----:B---3--:R-:W-:-:S05]  /*0150*/  SEL R6, R6, RZ, !P0 ;  /* 0x000000ff06067207 */ /* 0x008fca0004000000 */
[----:B------:R-:W-:-:S05]  /*0160*/  FADD R7, R6, R7 ;  /* 0x0000000706077221 */ /* 0x000fca0000000000 */
[----:B------:R-:W-:-:S04]  /*0170*/  FSEL R6, R7, -INF , !P0 ;  /* 0xff80000007067808 */ /* 0x000fc80004000000 */
[C---:B------:R-:W-:Y:S01]  /*0180*/  FSETP.NAN.AND P2, PT, R6.reuse, R6, PT ;  /* 0x000000060600720b */ /* 0x040fe20003f48000 */
[----:B------:R-:W1:Y:S02]  /*0190*/  SHFL.BFLY PT, R9, R6, 0x8, 0x1f ;  /* 0x0d001f0006097f89 */ /* 0x000e6400000e0000 */
[----:B-1----:R-:W-:-:S13]  /*01a0*/  FSETP.GT.AND P1, PT, R6, R9, PT ;  /* 0x000000090600720b */ /* 0x002fda0003f24000 */
[----:B------:R-:W-:-:S04]  /*01b0*/  @!P1 FSEL R6, R6, R9, P2 ;  /* 0x0000000906069208 */ /* 0x000fc80001000000 */
        /* <DEDUP_REMOVED lines=11> */
[----:B------:R-:W-:-:S05]  /*0270*/  @!P1 FSEL R6, R6, R3, P2 ;  /* 0x0000000306069208 */ /* 0x000fca0001000000 */
[----:B------:R-:W-:-:S04]  /*0280*/  FADD R7, R7, -R6 ;  /* 0x8000000607077221 */ /* 0x000fc80000000000 */
[----:B------:R-:W-:-:S05]  /*0290*/  FMUL R7, R7, 1.4426950216293334961 ;  /* 0x3fb8aa3b07077820 */ /* 0x000fca0000400000 */
[----:B------:R-:W-:-:S13]  /*02a0*/  FSETP.GEU.AND P1, PT, R7, -126, PT ;  /* 0xc2fc00000700780b */ /* 0x000fda0003f2e000 */
[----:B------:R-:W-:-:S04]  /*02b0*/  @!P1 FMUL R7, R7, 0.5 ;  /* 0x3f00000007079820 */ /* 0x000fc80000400000 */
[----:B------:R-:W1:Y:S02]  /*02c0*/  MUFU.EX2 R2, R7 ;  /* 0x0000000700027308 */ /* 0x000e640000000800 */
[----:B-1----:R-:W-:-:S05]  /*02d0*/  @!P1 FMUL R2, R2, R2 ;  /* 0x0000000202029220 */ /* 0x002fca0000400000 */
[----:B------:R-:W-:Y:S02]  /*02e0*/  FSEL R8, R2, RZ, !P0 ;  /* 0x000000ff02087208 */ /* 0x000fe40004000000 */
[----:B------:R-:W-:-:S03]  /*02f0*/  LOP3.LUT P0, RZ, R10, 0x3f, RZ, 0xc0, !PT ;  /* 0x0000003f0aff7812 */ /* 0x000fc6000780c0ff */
[----:B------:R-:W1:Y:S02]  /*0300*/  SHFL.BFLY PT, R3, R8, 0x8, 0x1f ;  /* 0x0d001f0008037f89 */ /* 0x000e6400000e0000 */
[----:B-1----:R-:W-:-:S05]  /*0310*/  FADD R9, R8, R3 ;  /* 0x0000000308097221 */ /* 0x002fca0000000000 */
[----:B------:R-:W1:Y:S02]  /*0320*/  SHFL.BFLY PT, R2, R9, 0x4, 0x1f ;  /* 0x0c801f0009027f89 */ /* 0x000e6400000e0000 */
[----:B-1----:R-:W-:Y:S02]  /*0330*/  FADD R11, R9, R2 ;  /* 0x00000002090b7221 */ /* 0x002fe40000000000 */
[----:B------:R-:W1:Y:S03]  /*0340*/  LDC.64 R2, c[0x0][0x220] ;  /* 0x00008800ff027b82 */ /* 0x000e660000000a00 */
[----:B------:R-:W2:Y:S01]  /*0350*/  SHFL.BFLY PT, R4, R11, 0x2, 0x1f ;  /* 0x0c401f000b047f89 */ /* 0x000ea200000e0000 */
[----:B-1----:R-:W-:-:S04]  /*0360*/  IMAD.WIDE R2, R0, 0x4, R2 ;  /* 0x0000000400027825 */ /* 0x002fc800078e0202 */
[----:B--2---:R-:W-:Y:S02]  /*0370*/  FADD R12, R11, R4 ;  /* 0x000000040b0c7221 */ /* 0x004fe40000000000 */
[----:B------:R-:W1:Y:S01]  /*0380*/  LDC.64 R4, c[0x0][0x228] ;  /* 0x00008a00ff047b82 */ /* 0x000e620000000a00 */
[----:B------:R-:W-:Y:S04]  /*0390*/  @!P0 STG.E desc[UR4][R2.64], R6 ;  /* 0x0000000602008986 */ /* 0x000fe8000c101904 */
[----:B------:R-:W2:Y:S01]  /*03a0*/  SHFL.BFLY PT, R7, R12, 0x1, 0x1f ;  /* 0x0c201f000c077f89 */ /* 0x000ea200000e0000 */
[----:B-1----:R-:W-:-:S04]  /*03b0*/  IMAD.WIDE R4, R0, 0x4, R4 ;  /* 0x0000000400047825 */ /* 0x002fc800078e0204 */
[----:B--2---:R-:W-:Y:S01]  /*03c0*/  FADD R7, R12, R7 ;  /* 0x000000070c077221 */ /* 0x004fe20000000000 */
[----:B------:R-:W-:Y:S06]  /*03d0*/  @P0 EXIT ;  /* 0x000000000000094d */ /* 0x000fec0003800000 */
[----:B------:R-:W-:Y:S01]  /*03e0*/  STG.E desc[UR4][R4.64], R7 ;  /* 0x0000000704007986 */ /* 0x000fe2000c101904 */
[----:B------:R-:W-:Y:S05]  /*03f0*/  EXIT ;  /* 0x000000000000794d */ /* 0x000fea0003800000 */
.L_x_0:
[----:B------:R-:W-:-:S00]  /*0400*/  BRA `(.L_x_0) ;  /* 0xfffffffc00fc7947 */ /* 0x000fc0000383ffff */
[----:B------:R-:W-:-:S00]  /*0410*/  NOP ;  /* 0x0000000000007918 */ /* 0x000fc00000000000 */
        /* <DEDUP_REMOVED lines=14> */
.L_x_1:


//--------------------- .nv.constant0.triton_per_fused__log_softmax_convolution_27 --------------------------
	.section	.nv.constant0.triton_per_fused__log_softmax_convolution_27,"a",@progbits
	.sectionflags	@""
	.align	4
.nv.constant0.triton_per_fused__log_softmax_convolution_27:
	.zero		568
